	.headerflags	@"EF_CUDA_TEXMODE_UNIFIED EF_CUDA_64BIT_ADDRESS EF_CUDA_ACCELERATORS EF_CUDA_SM90 EF_CUDA_VIRTUAL_SM(EF_CUDA_SM90)"
	.elftype	@"ET_EXEC"


//--------------------- .nv.info                  --------------------------
	.section	.nv.info,"",@"SHT_CUDA_INFO"
	.align	4


	//----- nvinfo : EIATTR_REGCOUNT
	.align		4
        /*0000*/ 	.byte	0x04, 0x2f
        /*0002*/ 	.short	(.L_1 - .L_0)
	.align		4
.L_0:
        /*0004*/ 	.word	index@(triton_poi_fused_unsqueeze_9)
        /*0008*/ 	.word	0x0000000e


	//----- nvinfo : EIATTR_MIN_STACK_SIZE
	.align		4
.L_1:
        /*000c*/ 	.byte	0x04, 0x12
        /*000e*/ 	.short	(.L_3 - .L_2)
	.align		4
.L_2:
        /*0010*/ 	.word	index@(triton_poi_fused_unsqueeze_9)
        /*0014*/ 	.word	0x00000000


	//----- nvinfo : EIATTR_FRAME_SIZE
	.align		4
.L_3:
        /*0018*/ 	.byte	0x04, 0x11
        /*001a*/ 	.short	(.L_5 - .L_4)
	.align		4
.L_4:
        /*001c*/ 	.word	index@(triton_poi_fused_unsqueeze_9)
        /*0020*/ 	.word	0x00000000


	//----- nvinfo : EIATTR_MIN_STACK_SIZE
	.align		4
.L_5:
        /*0024*/ 	.byte	0x04, 0x12
        /*0026*/ 	.short	(.L_7 - .L_6)
	.align		4
.L_6:
        /*0028*/ 	.word	index@(triton_poi_fused_unsqueeze_9)
        /*002c*/ 	.word	0x00000000
.L_7:


//--------------------- .nv.info.triton_poi_fused_unsqueeze_9 --------------------------
	.section	.nv.info.triton_poi_fused_unsqueeze_9,"",@"SHT_CUDA_INFO"
	.sectionflags	@""
	.align	4


	//----- nvinfo : EIATTR_CUDA_API_VERSION
	.align		4
        /*0000*/ 	.byte	0x04, 0x37
        /*0002*/ 	.short	(.L_9 - .L_8)
.L_8:
        /*0004*/ 	.word	0x0000007c


	//----- nvinfo : EIATTR_KPARAM_INFO
	.align		4
.L_9:
        /*0008*/ 	.byte	0x04, 0x17
        /*000a*/ 	.short	(.L_11 - .L_10)
.L_10:
        /*000c*/ 	.word	0x00000000
        /*0010*/ 	.short	0x0002
        /*0012*/ 	.short	0x0010
        /*0014*/ 	.byte	0x00, 0xf0, 0x11, 0x00


	//----- nvinfo : EIATTR_KPARAM_INFO
	.align		4
.L_11:
        /*0018*/ 	.byte	0x04, 0x17
        /*001a*/ 	.short	(.L_13 - .L_12)
.L_12:
        /*001c*/ 	.word	0x00000000
        /*0020*/ 	.short	0x0001
        /*0022*/ 	.short	0x0008
        /*0024*/ 	.byte	0x00, 0xf4, 0x21, 0x00


	//----- nvinfo : EIATTR_KPARAM_INFO
	.align		4
.L_13:
        /*0028*/ 	.byte	0x04, 0x17
        /*002a*/ 	.short	(.L_15 - .L_14)
.L_14:
        /*002c*/ 	.word	0x00000000
        /*0030*/ 	.short	0x0000
        /*0032*/ 	.short	0x0000
        /*0034*/ 	.byte	0x00, 0xf4, 0x21, 0x00


	//----- nvinfo : EIATTR_SPARSE_MMA_MASK
	.align		4
.L_15:
        /*0038*/ 	.byte	0x03, 0x50
        /*003a*/ 	.short	0x0000


	//----- nvinfo : EIATTR_MAXREG_COUNT
	.align		4
        /*003c*/ 	.byte	0x03, 0x1b
        /*003e*/ 	.short	0x00ff


	//----- nvinfo : EIATTR_EXIT_INSTR_OFFSETS
	.align		4
        /*0040*/ 	.byte	0x04, 0x1c
        /*0042*/ 	.short	(.L_17 - .L_16)


	//   ....[0]....
.L_16:
        /*0044*/ 	.word	0x000001f0


	//   ....[1]....
        /*0048*/ 	.word	0x00000210


	//----- nvinfo : EIATTR_REQNTID
	.align		4
.L_17:
        /*004c*/ 	.byte	0x04, 0x10
        /*004e*/ 	.short	(.L_19 - .L_18)
.L_18:
        /*0050*/ 	.word	0x00000020
        /*0054*/ 	.word	0x00000001
        /*0058*/ 	.word	0x00000001


	//----- nvinfo : EIATTR_CRS_STACK_SIZE
	.align		4
.L_19:
        /*005c*/ 	.byte	0x04, 0x1e
        /*005e*/ 	.short	(.L_21 - .L_20)
.L_20:
        /*0060*/ 	.word	0x00000000


	//----- nvinfo : EIATTR_CBANK_PARAM_SIZE
	.align		4
.L_21:
        /*0064*/ 	.byte	0x03, 0x19
        /*0066*/ 	.short	0x0014


	//----- nvinfo : EIATTR_PARAM_CBANK
	.align		4
        /*0068*/ 	.byte	0x04, 0x0a
        /*006a*/ 	.short	(.L_23 - .L_22)
	.align		4
.L_22:
        /*006c*/ 	.word	index@(.nv.constant0.triton_poi_fused_unsqueeze_9)
        /*0070*/ 	.short	0x0210
        /*0072*/ 	.short	0x0014


	//----- nvinfo : EIATTR_SW_WAR
	.align		4
.L_23:
        /*0074*/ 	.byte	0x04, 0x36
        /*0076*/ 	.short	(.L_25 - .L_24)
.L_24:
        /*0078*/ 	.word	0x00000008
.L_25:


//--------------------- .nv.callgraph             --------------------------
	.section	.nv.callgraph,"",@"SHT_CUDA_CALLGRAPH"
	.align	4
	.sectionentsize	8
	.align		4
        /*0000*/ 	.word	0x00000000
	.align		4
        /*0004*/ 	.word	0xffffffff
	.align		4
        /*0008*/ 	.word	0x00000000
	.align		4
        /*000c*/ 	.word	0xfffffffe
	.align		4
        /*0010*/ 	.word	0x00000000
	.align		4
        /*0014*/ 	.word	0xfffffffd
	.align		4
        /*0018*/ 	.word	0x00000000
	.align		4
        /*001c*/ 	.word	0xfffffffc


//--------------------- .text.triton_poi_fused_unsqueeze_9 --------------------------
	.section	.text.triton_poi_fused_unsqueeze_9,"ax",@progbits
	.align	128
        .global         triton_poi_fused_unsqueeze_9
        .type           triton_poi_fused_unsqueeze_9,@function
        .size           triton_poi_fused_unsqueeze_9,(.L_x_3 - triton_poi_fused_unsqueeze_9)
        .other          triton_poi_fused_unsqueeze_9,@"STO_CUDA_ENTRY STV_DEFAULT"
triton_poi_fused_unsqueeze_9:
.text.triton_poi_fused_unsqueeze_9:
[----:B------:R-:W0:Y:S02]  /*0000*/  LDC R1, c[0x0][0x28] ;  /* 0x00000a00ff017b82 */ /* 0x000e240000000800 */
[----:B------:R-:W1:Y:S01]  /*0010*/  S2R R0, SR_TID.X ;  /* 0x0000000000007919 */ /* 0x000e620000002100 */
[----:B------:R-:W2:Y:S01]  /*0020*/  LDC.64 R4, c[0x0][0x218] ;  /* 0x00008600ff047b82 */ /* 0x000ea20000000a00 */
[----:B------:R-:W-:Y:S01]  /*0030*/  ULDC.64 UR4, c[0x0][0x208] ;  /* 0x0000820000047ab9 */ /* 0x000fe20000000a00 */
[----:B------:R-:W-:Y:S01]  /*0040*/  BSSY B0, `(.L_x_0) ;  /* 0x000001a000007945 */ /* 0x000fe20003800000 */
[----:B------:R-:W3:Y:S01]  /*0050*/  S2R R3, SR_CTAID.X ;  /* 0x0000000000037919 */ /* 0x000ee20000002500 */
[----:B-1----:R-:W-:Y:S01]  /*0060*/  IMAD.SHL.U32 R0, R0, 0x2, RZ ;  /* 0x0000000200007824 */ /* 0x002fe200078e00ff */
[----:B---3--:R-:W-:-:S04]  /*0070*/  SHF.R.S32.HI R8, RZ, 0x19, R3 ;  /* 0x00000019ff087819 */ /* 0x008fc80000011403 */
[----:B------:R-:W-:Y:S02]  /*0080*/  LOP3.LUT R0, R0, 0x3e, RZ, 0xc0, !PT ;  /* 0x0000003e00007812 */ /* 0x000fe400078ec0ff */
[----:B------:R-:W-:-:S03]  /*0090*/  SGXT R8, R8, 0x1 ;  /* 0x000000010808781a */ /* 0x000fc60000000200 */
[----:B------:R-:W-:Y:S02]  /*00a0*/  IMAD R7, R3, 0x40, R0 ;  /* 0x0000004003077824 */ /* 0x000fe400078e0200 */
[----:B------:R-:W1:Y:S02]  /*00b0*/  LDC.64 R2, c[0x0][0x210] ;  /* 0x00008400ff027b82 */ /* 0x000e640000000a00 */
[C---:B--2---:R-:W-:Y:S01]  /*00c0*/  IMAD.WIDE R4, R7.reuse, 0x4, R4 ;  /* 0x0000000407047825 */ /* 0x044fe200078e0204 */
[----:B------:R-:W-:Y:S02]  /*00d0*/  SHF.R.S32.HI R0, RZ, 0x1f, R7 ;  /* 0x0000001fff007819 */ /* 0x000fe40000011407 */
[-C--:B------:R-:W-:Y:S02]  /*00e0*/  LEA.HI R9, R8, R7.reuse, RZ, 0x4 ;  /* 0x0000000708097211 */ /* 0x080fe400078f20ff */
[----:B------:R-:W-:Y:S02]  /*00f0*/  LEA.HI R0, R0, R7, RZ, 0x2 ;  /* 0x0000000700007211 */ /* 0x000fe400078f10ff */
[----:B------:R-:W-:-:S02]  /*0100*/  ISETP.GE.AND P0, PT, R7, 0x40, PT ;  /* 0x000000400700780c */ /* 0x000fc40003f06270 */
[----:B------:R-:W-:Y:S02]  /*0110*/  SHF.R.S32.HI R6, RZ, 0x2, R0 ;  /* 0x00000002ff067819 */ /* 0x000fe40000011400 */
[----:B------:R-:W-:Y:S02]  /*0120*/  LOP3.LUT R0, R0, 0xfffffffc, RZ, 0xc0, !PT ;  /* 0xfffffffc00007812 */ /* 0x000fe400078ec0ff */
[----:B------:R-:W-:Y:S02]  /*0130*/  LEA.HI R8, R6, R6, RZ, 0x2 ;  /* 0x0000000606087211 */ /* 0x000fe400078f10ff */
[----:B------:R-:W-:Y:S01]  /*0140*/  SHF.R.S32.HI R11, RZ, 0x4, R9 ;  /* 0x00000004ff0b7819 */ /* 0x000fe20000011409 */
[----:B------:R-:W-:Y:S01]  /*0150*/  IMAD.IADD R0, R7, 0x1, -R0 ;  /* 0x0000000107007824 */ /* 0x000fe200078e0a00 */
[----:B------:R-:W-:-:S03]  /*0160*/  LOP3.LUT R9, R8, 0xffffffc, RZ, 0xc0, !PT ;  /* 0x0ffffffc08097812 */ /* 0x000fc600078ec0ff */
[----:B------:R-:W-:Y:S02]  /*0170*/  IMAD R0, R11, 0x4, R0 ;  /* 0x000000040b007824 */ /* 0x000fe400078e0200 */
[----:B------:R-:W-:Y:S01]  /*0180*/  IMAD.IADD R9, R6, 0x1, -R9 ;  /* 0x0000000106097824 */ /* 0x000fe200078e0a09 */
[----:B------:R-:W-:-:S03]  /*0190*/  CS2R R6, SRZ ;  /* 0x0000000000067805 */ /* 0x000fc6000001ff00 */
[----:B------:R-:W-:-:S04]  /*01a0*/  IMAD R9, R9, 0x10, R0 ;  /* 0x0000001009097824 */ /* 0x000fc800078e0200 */
[----:B-1----:R-:W-:Y:S01]  /*01b0*/  IMAD.WIDE R2, R9, 0x4, R2 ;  /* 0x0000000409027825 */ /* 0x002fe200078e0202 */
[----:B------:R-:W-:Y:S06]  /*01c0*/  @P0 BRA `(.L_x_1) ;  /* 0x0000000000040947 */ /* 0x000fec0003800000 */
[----:B------:R1:W5:Y:S02]  /*01d0*/  LDG.E.64 R6, desc[UR4][R2.64] ;  /* 0x0000000402067981 */ /* 0x000364000c1e1b00 */
.L_x_1:
[----:B------:R-:W-:Y:S05]  /*01e0*/  BSYNC B0 ;  /* 0x0000000000007941 */ /* 0x000fea0003800000 */
.L_x_0:
[----:B------:R-:W-:Y:S05]  /*01f0*/  @P0 EXIT ;  /* 0x000000000000094d */ /* 0x000fea0003800000 */
[----:B-----5:R-:W-:Y:S01]  /*0200*/  STG.E.64 desc[UR4][R4.64], R6 ;  /* 0x0000000604007986 */ /* 0x020fe2000c101b04 */
[----:B------:R-:W-:Y:S05]  /*0210*/  EXIT ;  /* 0x000000000000794d */ /* 0x000fea0003800000 */
.L_x_2:
[----:B------:R-:W-:-:S00]  /*0220*/  BRA `(.L_x_2) ;  /* 0xfffffffc00fc7947 */ /* 0x000fc0000383ffff */
[----:B------:R-:W-:-:S00]  /*0230*/  NOP ;  /* 0x0000000000007918 */ /* 0x000fc00000000000 */
        /* <DEDUP_REMOVED lines=12> */
.L_x_3:


//--------------------- .nv.constant0.triton_poi_fused_unsqueeze_9 --------------------------
	.section	.nv.constant0.triton_poi_fused_unsqueeze_9,"a",@progbits
	.sectionflags	@""
	.align	4
.nv.constant0.triton_poi_fused_unsqueeze_9:
	.zero		548
